//
// Generated by NVIDIA NVVM Compiler
//
// Compiler Build ID: CL-36424714
// Cuda compilation tools, release 13.0, V13.0.88
// Based on NVVM 20.0.0
//

.version 9.0
.target sm_100
.address_size 64

	// .globl	_Z10cuda_hellov

.visible .entry _Z10cuda_hellov()
{


	ret;

}


// ===== COMPILED SASS (sm_100) =====

	.target	sm_100

	.elftype	@"ET_EXEC"


//--------------------- .note.nv.tkinfo           --------------------------
	.section	.note.nv.tkinfo,"",@"SHT_NOTE"
	.sectionflags	@"SHF_NOTE_NV_TKINFO"
	.tkinfo
        /*0018*/ 	.word	0x00000002
        /*0030*/ 	.string	""
        /*0030*/ 	.string	"ptxas"
        /*0030*/ 	.string	"Cuda compilation tools, release 13.0, V13.0.88"
        /*0030*/ 	.string	"Build cuda_13.0.r13.0/compiler.36424714_0"
        /*0030*/ 	.string	"-arch sm_100 -m 64 "



//--------------------- .note.nv.cuinfo           --------------------------
	.section	.note.nv.cuinfo,"",@"SHT_NOTE"
	.sectionflags	@"SHF_NOTE_NV_CUINFO"
        /*0018*/ 	.short	0x0002
        /*001a*/ 	.short	0x0064
        /*001c*/ 	.short	0x0082
	.zero		2


//--------------------- .nv.info                  --------------------------
	.section	.nv.info,"",@"SHT_CUDA_INFO"
	.align	4


	//----- nvinfo : EIATTR_REGCOUNT
	.align		4
        /*0000*/ 	.byte	0x04, 0x2f
        /*0002*/ 	.short	(.L_1 - .L_0)
	.align		4
.L_0:
        /*0004*/ 	.word	index@(_Z10cuda_hellov)
        /*0008*/ 	.word	0x00000004


	//----- nvinfo : EIATTR_FRAME_SIZE
	.align		4
.L_1:
        /*000c*/ 	.byte	0x04, 0x11
        /*000e*/ 	.short	(.L_3 - .L_2)
	.align		4
.L_2:
        /*0010*/ 	.word	index@(_Z10cuda_hellov)
        /*0014*/ 	.word	0x00000000


	//----- nvinfo : EIATTR_MIN_STACK_SIZE
	.align		4
.L_3:
        /*0018*/ 	.byte	0x04, 0x12
        /*001a*/ 	.short	(.L_5 - .L_4)
	.align		4
.L_4:
        /*001c*/ 	.word	index@(_Z10cuda_hellov)
        /*0020*/ 	.word	0x00000000
.L_5:


//--------------------- .nv.compat                --------------------------
	.section	.nv.compat,"",@"SHT_CUDA_COMPAT_INFO"
	.align	4
        /*0000*/ 	.byte	0x02, 0x09, 0x00, 0x00, 0x02, 0x02, 0x01, 0x00, 0x02, 0x05, 0x05, 0x00, 0x03, 0x07, 0x01, 0x01
        /*0010*/ 	.byte	0x02, 0x03, 0x00, 0x00, 0x02, 0x06, 0x01, 0x00, 0x04, 0x0b, 0x08, 0x00, 0x09, 0x00, 0x00, 0x00
        /*0020*/ 	.byte	0x00, 0x00, 0x00, 0x00


//--------------------- .nv.info._Z10cuda_hellov  --------------------------
	.section	.nv.info._Z10cuda_hellov,"",@"SHT_CUDA_INFO"
	.sectionflags	@""
	.align	4


	//----- nvinfo : EIATTR_CUDA_API_VERSION
	.align		4
        /*0000*/ 	.byte	0x04, 0x37
        /*0002*/ 	.short	(.L_7 - .L_6)
.L_6:
        /*0004*/ 	.word	0x00000082


	//----- nvinfo : EIATTR_SPARSE_MMA_MASK
	.align		4
.L_7:
        /*0008*/ 	.byte	0x03, 0x50
        /*000a*/ 	.short	0x0000


	//----- nvinfo : EIATTR_MAXREG_COUNT
	.align		4
        /*000c*/ 	.byte	0x03, 0x1b
        /*000e*/ 	.short	0x00ff


	//----- nvinfo : EIATTR_MERCURY_ISA_VERSION
	.align		4
        /*0010*/ 	.byte	0x03, 0x5f
        /*0012*/ 	.short	0x0101


	//----- nvinfo : EIATTR_VRC_CTA_INIT_COUNT
	.align		4
        /*0014*/ 	.byte	0x02, 0x4a
	.zero		1
	.zero		1


	//----- nvinfo : EIATTR_EXIT_INSTR_OFFSETS
	.align		4
        /*0018*/ 	.byte	0x04, 0x1c
        /*001a*/ 	.short	(.L_9 - .L_8)


	//   ....[0]....
.L_8:
        /*001c*/ 	.word	0x00000010


	//----- nvinfo : EIATTR_SW_WAR
	.align		4
.L_9:
        /*0020*/ 	.byte	0x04, 0x36
        /*0022*/ 	.short	(.L_11 - .L_10)
.L_10:
        /*0024*/ 	.word	0x00000008
.L_11:


//--------------------- .nv.callgraph             --------------------------
	.section	.nv.callgraph,"",@"SHT_CUDA_CALLGRAPH"
	.align	4
	.sectionentsize	8
	.align		4
        /*0000*/ 	.word	0x00000000
	.align		4
        /*0004*/ 	.word	0xffffffff
	.align		4
        /*0008*/ 	.word	0x00000000
	.align		4
        /*000c*/ 	.word	0xfffffffe
	.align		4
        /*0010*/ 	.word	0x00000000
	.align		4
        /*0014*/ 	.word	0xfffffffd
	.align		4
        /*0018*/ 	.word	0x00000000
	.align		4
        /*001c*/ 	.word	0xfffffffc


//--------------------- .text._Z10cuda_hellov     --------------------------
	.section	.text._Z10cuda_hellov,"ax",@progbits
	.align	128
        .global         _Z10cuda_hellov
        .type           _Z10cuda_hellov,@function
        .size           _Z10cuda_hellov,(.L_x_1 - _Z10cuda_hellov)
        .other          _Z10cuda_hellov,@"STO_CUDA_ENTRY STV_DEFAULT"
_Z10cuda_hellov:
.text._Z10cuda_hellov:
[----:B------:R-:W-:Y:S01]  /*0000*/  LDC R1, c[0x0][0x37c] ;  /* 0x0000df00ff017b82 */ /* 0x000fe20000000800 */
[----:B------:R-:W-:Y:S05]  /*0010*/  EXIT ;  /* 0x000000000000794d */ /* 0x000fea0003800000 */
.L_x_0:
[----:B------:R-:W-:-:S00]  /*0020*/  BRA `(.L_x_0) ;  /* 0xfffffffc00fc7947 */ /* 0x000fc0000383ffff */
[----:B------:R-:W-:-:S00]  /*0030*/  NOP ;  /* 0x0000000000007918 */ /* 0x000fc00000000000 */
        /* <DEDUP_REMOVED lines=12> */
.L_x_1:


//--------------------- .nv.shared.reserved.0     --------------------------
	.section	.nv.shared.reserved.0,"aw",@nobits
	.weak		__nv_reservedSMEM_offset_0_alias
	.size		__nv_reservedSMEM_offset_0_alias, 0, 64
	.other		__nv_reservedSMEM_offset_0_alias,@"STO_CUDA_RESERVED_SHARED STV_DEFAULT"
__nv_reservedSMEM_offset_0_alias:
	.zero		0
	.zero		64


//--------------------- .nv.constant0._Z10cuda_hellov --------------------------
	.section	.nv.constant0._Z10cuda_hellov,"a",@progbits
	.sectionflags	@""
	.align	4
.nv.constant0._Z10cuda_hellov:
	.zero		896


//--------------------- SYMBOLS --------------------------

	.type		.nv.reservedSmem.offset0,@object
	.size		.nv.reservedSmem.offset0,0x4
